//
// Generated by NVIDIA NVVM Compiler
//
// Compiler Build ID: CL-36424714
// Cuda compilation tools, release 13.0, V13.0.88
// Based on NVVM 20.0.0
//

.version 9.0
.target sm_100
.address_size 64

	// .globl	_Z17mergeSmallBatch_kPiS_S_S_S_ii
// _ZZ17mergeSmallBatch_kPiS_S_S_S_iiE5Atemp has been demoted
// _ZZ17mergeSmallBatch_kPiS_S_S_S_iiE5Btemp has been demoted

.visible .entry _Z17mergeSmallBatch_kPiS_S_S_S_ii(
	.param .u64 .ptr .align 1 _Z17mergeSmallBatch_kPiS_S_S_S_ii_param_0,
	.param .u64 .ptr .align 1 _Z17mergeSmallBatch_kPiS_S_S_S_ii_param_1,
	.param .u64 .ptr .align 1 _Z17mergeSmallBatch_kPiS_S_S_S_ii_param_2,
	.param .u64 .ptr .align 1 _Z17mergeSmallBatch_kPiS_S_S_S_ii_param_3,
	.param .u64 .ptr .align 1 _Z17mergeSmallBatch_kPiS_S_S_S_ii_param_4,
	.param .u32 _Z17mergeSmallBatch_kPiS_S_S_S_ii_param_5,
	.param .u32 _Z17mergeSmallBatch_kPiS_S_S_S_ii_param_6
)
{
	.reg .pred 	%p<17>;
	.reg .b32 	%r<59>;
	.reg .b64 	%rd<21>;
	// demoted variable
	.shared .align 4 .b8 _ZZ17mergeSmallBatch_kPiS_S_S_S_iiE5Atemp[4096];
	// demoted variable
	.shared .align 4 .b8 _ZZ17mergeSmallBatch_kPiS_S_S_S_iiE5Btemp[4096];
	ld.param.u64 	%rd2, [_Z17mergeSmallBatch_kPiS_S_S_S_ii_param_0];
	ld.param.u64 	%rd3, [_Z17mergeSmallBatch_kPiS_S_S_S_ii_param_1];
	ld.param.u64 	%rd4, [_Z17mergeSmallBatch_kPiS_S_S_S_ii_param_2];
	ld.param.u64 	%rd5, [_Z17mergeSmallBatch_kPiS_S_S_S_ii_param_3];
	ld.param.u64 	%rd6, [_Z17mergeSmallBatch_kPiS_S_S_S_ii_param_4];
	ld.param.u32 	%r22, [_Z17mergeSmallBatch_kPiS_S_S_S_ii_param_5];
	ld.param.u32 	%r23, [_Z17mergeSmallBatch_kPiS_S_S_S_ii_param_6];
	cvta.to.global.u64 	%rd1, %rd6;
	cvta.to.global.u64 	%rd7, %rd4;
	cvta.to.global.u64 	%rd8, %rd2;
	cvta.to.global.u64 	%rd9, %rd5;
	cvta.to.global.u64 	%rd10, %rd3;
	mov.u32 	%r24, %tid.x;
	div.u32 	%r25, %r24, %r22;
	mul.lo.s32 	%r5, %r25, %r22;
	sub.s32 	%r1, %r24, %r5;
	mov.u32 	%r26, %ctaid.x;
	mov.u32 	%r27, %ntid.x;
	div.u32 	%r28, %r27, %r22;
	mad.lo.s32 	%r29, %r28, %r26, %r25;
	mul.wide.s32 	%rd11, %r29, 4;
	add.s64 	%rd12, %rd10, %rd11;
	ld.global.u32 	%r2, [%rd12];
	add.s64 	%rd13, %rd9, %rd11;
	ld.global.u32 	%r3, [%rd13];
	mad.lo.s32 	%r4, %r29, %r22, %r1;
	mul.wide.s32 	%rd14, %r4, 4;
	add.s64 	%rd15, %rd8, %rd14;
	ld.global.u32 	%r30, [%rd15];
	shl.b32 	%r31, %r24, 2;
	mov.u32 	%r32, _ZZ17mergeSmallBatch_kPiS_S_S_S_iiE5Atemp;
	add.s32 	%r33, %r32, %r31;
	st.shared.u32 	[%r33], %r30;
	add.s64 	%rd16, %rd7, %rd14;
	ld.global.u32 	%r34, [%rd16];
	mov.u32 	%r35, _ZZ17mergeSmallBatch_kPiS_S_S_S_iiE5Btemp;
	add.s32 	%r36, %r35, %r31;
	st.shared.u32 	[%r36], %r34;
	bar.sync 	0;
	mul.lo.s32 	%r37, %r23, %r22;
	setp.ge.s32 	%p1, %r4, %r37;
	@%p1 bra 	$L__BB0_10;
	setp.gt.s32 	%p2, %r1, %r2;
	sub.s32 	%r38, %r1, %r2;
	selp.b32 	%r55, %r38, 0, %p2;
	min.s32 	%r57, %r1, %r2;
	mov.u32 	%r56, %r55;
$L__BB0_2:
	sub.s32 	%r39, %r57, %r55;
	abs.s32 	%r40, %r39;
	shr.u32 	%r41, %r40, 31;
	add.s32 	%r42, %r40, %r41;
	shr.s32 	%r43, %r42, 1;
	add.s32 	%r11, %r43, %r56;
	sub.s32 	%r12, %r57, %r43;
	setp.lt.s32 	%p3, %r12, 0;
	setp.gt.s32 	%p4, %r11, %r3;
	or.pred  	%p5, %p3, %p4;
	@%p5 bra 	$L__BB0_15;
	setp.eq.s32 	%p6, %r12, %r2;
	setp.eq.s32 	%p7, %r11, 0;
	or.pred  	%p8, %p6, %p7;
	add.s32 	%r45, %r12, %r5;
	shl.b32 	%r46, %r45, 2;
	add.s32 	%r13, %r32, %r46;
	add.s32 	%r48, %r5, %r11;
	shl.b32 	%r49, %r48, 2;
	add.s32 	%r14, %r35, %r49;
	@%p8 bra 	$L__BB0_5;
	ld.shared.u32 	%r51, [%r13];
	ld.shared.u32 	%r52, [%r14+-4];
	setp.le.s32 	%p9, %r51, %r52;
	@%p9 bra 	$L__BB0_15;
$L__BB0_5:
	setp.eq.s32 	%p10, %r11, %r3;
	setp.eq.s32 	%p11, %r12, 0;
	or.pred  	%p12, %p10, %p11;
	@%p12 bra 	$L__BB0_7;
	ld.shared.u32 	%r53, [%r13+-4];
	ld.shared.u32 	%r54, [%r14];
	setp.gt.s32 	%p13, %r53, %r54;
	@%p13 bra 	$L__BB0_14;
$L__BB0_7:
	setp.lt.s32 	%p14, %r12, %r2;
	@%p14 bra 	$L__BB0_11;
	ld.shared.u32 	%r58, [%r14];
$L__BB0_9:
	add.s64 	%rd18, %rd1, %rd14;
	st.global.u32 	[%rd18], %r58;
$L__BB0_10:
	ret;
$L__BB0_11:
	setp.eq.s32 	%p15, %r11, %r3;
	ld.shared.u32 	%r16, [%r13];
	@%p15 bra 	$L__BB0_13;
	ld.shared.u32 	%r58, [%r14];
	setp.gt.s32 	%p16, %r16, %r58;
	@%p16 bra 	$L__BB0_9;
$L__BB0_13:
	add.s64 	%rd20, %rd1, %rd14;
	st.global.u32 	[%rd20], %r16;
	bra.uni 	$L__BB0_10;
$L__BB0_14:
	add.s32 	%r56, %r11, 1;
	add.s32 	%r57, %r12, -1;
	bra.uni 	$L__BB0_2;
$L__BB0_15:
	add.s32 	%r55, %r12, 1;
	bra.uni 	$L__BB0_2;

}


// ===== COMPILED SASS (sm_100) =====

	.target	sm_100

	.elftype	@"ET_EXEC"


//--------------------- .note.nv.tkinfo           --------------------------
	.section	.note.nv.tkinfo,"",@"SHT_NOTE"
	.sectionflags	@"SHF_NOTE_NV_TKINFO"
	.tkinfo
        /*0018*/ 	.word	0x00000002
        /*0030*/ 	.string	""
        /*0030*/ 	.string	"ptxas"
        /*0030*/ 	.string	"Cuda compilation tools, release 13.0, V13.0.88"
        /*0030*/ 	.string	"Build cuda_13.0.r13.0/compiler.36424714_0"
        /*0030*/ 	.string	"-arch sm_100 -m 64 "



//--------------------- .note.nv.cuinfo           --------------------------
	.section	.note.nv.cuinfo,"",@"SHT_NOTE"
	.sectionflags	@"SHF_NOTE_NV_CUINFO"
        /*0018*/ 	.short	0x0002
        /*001a*/ 	.short	0x0064
        /*001c*/ 	.short	0x0082
	.zero		2


//--------------------- .nv.info                  --------------------------
	.section	.nv.info,"",@"SHT_CUDA_INFO"
	.align	4


	//----- nvinfo : EIATTR_REGCOUNT
	.align		4
        /*0000*/ 	.byte	0x04, 0x2f
        /*0002*/ 	.short	(.L_1 - .L_0)
	.align		4
.L_0:
        /*0004*/ 	.word	index@(_Z17mergeSmallBatch_kPiS_S_S_S_ii)
        /*0008*/ 	.word	0x00000014


	//----- nvinfo : EIATTR_FRAME_SIZE
	.align		4
.L_1:
        /*000c*/ 	.byte	0x04, 0x11
        /*000e*/ 	.short	(.L_3 - .L_2)
	.align		4
.L_2:
        /*0010*/ 	.word	index@(_Z17mergeSmallBatch_kPiS_S_S_S_ii)
        /*0014*/ 	.word	0x00000000


	//----- nvinfo : EIATTR_MIN_STACK_SIZE
	.align		4
.L_3:
        /*0018*/ 	.byte	0x04, 0x12
        /*001a*/ 	.short	(.L_5 - .L_4)
	.align		4
.L_4:
        /*001c*/ 	.word	index@(_Z17mergeSmallBatch_kPiS_S_S_S_ii)
        /*0020*/ 	.word	0x00000000
.L_5:


//--------------------- .nv.compat                --------------------------
	.section	.nv.compat,"",@"SHT_CUDA_COMPAT_INFO"
	.align	4
        /*0000*/ 	.byte	0x02, 0x09, 0x00, 0x00, 0x02, 0x02, 0x01, 0x00, 0x02, 0x05, 0x05, 0x00, 0x03, 0x07, 0x01, 0x01
        /*0010*/ 	.byte	0x02, 0x03, 0x00, 0x00, 0x02, 0x06, 0x01, 0x00, 0x04, 0x0b, 0x08, 0x00, 0x09, 0x00, 0x00, 0x00
        /*0020*/ 	.byte	0x00, 0x00, 0x00, 0x00


//--------------------- .nv.info._Z17mergeSmallBatch_kPiS_S_S_S_ii --------------------------
	.section	.nv.info._Z17mergeSmallBatch_kPiS_S_S_S_ii,"",@"SHT_CUDA_INFO"
	.sectionflags	@""
	.align	4


	//----- nvinfo : EIATTR_CUDA_API_VERSION
	.align		4
        /*0000*/ 	.byte	0x04, 0x37
        /*0002*/ 	.short	(.L_7 - .L_6)
.L_6:
        /*0004*/ 	.word	0x00000082


	//----- nvinfo : EIATTR_KPARAM_INFO
	.align		4
.L_7:
        /*0008*/ 	.byte	0x04, 0x17
        /*000a*/ 	.short	(.L_9 - .L_8)
.L_8:
        /*000c*/ 	.word	0x00000000
        /*0010*/ 	.short	0x0006
        /*0012*/ 	.short	0x002c
        /*0014*/ 	.byte	0x00, 0xf0, 0x11, 0x00


	//----- nvinfo : EIATTR_KPARAM_INFO
	.align		4
.L_9:
        /*0018*/ 	.byte	0x04, 0x17
        /*001a*/ 	.short	(.L_11 - .L_10)
.L_10:
        /*001c*/ 	.word	0x00000000
        /*0020*/ 	.short	0x0005
        /*0022*/ 	.short	0x0028
        /*0024*/ 	.byte	0x00, 0xf0, 0x11, 0x00


	//----- nvinfo : EIATTR_KPARAM_INFO
	.align		4
.L_11:
        /*0028*/ 	.byte	0x04, 0x17
        /*002a*/ 	.short	(.L_13 - .L_12)
.L_12:
        /*002c*/ 	.word	0x00000000
        /*0030*/ 	.short	0x0004
        /*0032*/ 	.short	0x0020
        /*0034*/ 	.byte	0x00, 0xf5, 0x21, 0x00


	//----- nvinfo : EIATTR_KPARAM_INFO
	.align		4
.L_13:
        /*0038*/ 	.byte	0x04, 0x17
        /*003a*/ 	.short	(.L_15 - .L_14)
.L_14:
        /*003c*/ 	.word	0x00000000
        /*0040*/ 	.short	0x0003
        /*0042*/ 	.short	0x0018
        /*0044*/ 	.byte	0x00, 0xf5, 0x21, 0x00


	//----- nvinfo : EIATTR_KPARAM_INFO
	.align		4
.L_15:
        /*0048*/ 	.byte	0x04, 0x17
        /*004a*/ 	.short	(.L_17 - .L_16)
.L_16:
        /*004c*/ 	.word	0x00000000
        /*0050*/ 	.short	0x0002
        /*0052*/ 	.short	0x0010
        /*0054*/ 	.byte	0x00, 0xf5, 0x21, 0x00


	//----- nvinfo : EIATTR_KPARAM_INFO
	.align		4
.L_17:
        /*0058*/ 	.byte	0x04, 0x17
        /*005a*/ 	.short	(.L_19 - .L_18)
.L_18:
        /*005c*/ 	.word	0x00000000
        /*0060*/ 	.short	0x0001
        /*0062*/ 	.short	0x0008
        /*0064*/ 	.byte	0x00, 0xf5, 0x21, 0x00


	//----- nvinfo : EIATTR_KPARAM_INFO
	.align		4
.L_19:
        /*0068*/ 	.byte	0x04, 0x17
        /*006a*/ 	.short	(.L_21 - .L_20)
.L_20:
        /*006c*/ 	.word	0x00000000
        /*0070*/ 	.short	0x0000
        /*0072*/ 	.short	0x0000
        /*0074*/ 	.byte	0x00, 0xf5, 0x21, 0x00


	//----- nvinfo : EIATTR_SPARSE_MMA_MASK
	.align		4
.L_21:
        /*0078*/ 	.byte	0x03, 0x50
        /*007a*/ 	.short	0x0000


	//----- nvinfo : EIATTR_MAXREG_COUNT
	.align		4
        /*007c*/ 	.byte	0x03, 0x1b
        /*007e*/ 	.short	0x00ff


	//----- nvinfo : EIATTR_NUM_BARRIERS
	.align		4
        /*0080*/ 	.byte	0x02, 0x4c
        /*0082*/ 	.byte	0x01
	.zero		1


	//----- nvinfo : EIATTR_MERCURY_ISA_VERSION
	.align		4
        /*0084*/ 	.byte	0x03, 0x5f
        /*0086*/ 	.short	0x0101


	//----- nvinfo : EIATTR_VRC_CTA_INIT_COUNT
	.align		4
        /*0088*/ 	.byte	0x02, 0x4a
	.zero		1
	.zero		1


	//----- nvinfo : EIATTR_EXIT_INSTR_OFFSETS
	.align		4
        /*008c*/ 	.byte	0x04, 0x1c
        /*008e*/ 	.short	(.L_23 - .L_22)


	//   ....[0]....
.L_22:
        /*0090*/ 	.word	0x000003f0


	//   ....[1]....
        /*0094*/ 	.word	0x000007b0


	//   ....[2]....
        /*0098*/ 	.word	0x00000800


	//----- nvinfo : EIATTR_CRS_STACK_SIZE
	.align		4
.L_23:
        /*009c*/ 	.byte	0x04, 0x1e
        /*009e*/ 	.short	(.L_25 - .L_24)
.L_24:
        /*00a0*/ 	.word	0x00000000


	//----- nvinfo : EIATTR_CBANK_PARAM_SIZE
	.align		4
.L_25:
        /*00a4*/ 	.byte	0x03, 0x19
        /*00a6*/ 	.short	0x0030


	//----- nvinfo : EIATTR_PARAM_CBANK
	.align		4
        /*00a8*/ 	.byte	0x04, 0x0a
        /*00aa*/ 	.short	(.L_27 - .L_26)
	.align		4
.L_26:
        /*00ac*/ 	.word	index@(.nv.constant0._Z17mergeSmallBatch_kPiS_S_S_S_ii)
        /*00b0*/ 	.short	0x0380
        /*00b2*/ 	.short	0x0030


	//----- nvinfo : EIATTR_SW_WAR
	.align		4
.L_27:
        /*00b4*/ 	.byte	0x04, 0x36
        /*00b6*/ 	.short	(.L_29 - .L_28)
.L_28:
        /*00b8*/ 	.word	0x00000008
.L_29:


//--------------------- .nv.callgraph             --------------------------
	.section	.nv.callgraph,"",@"SHT_CUDA_CALLGRAPH"
	.align	4
	.sectionentsize	8
	.align		4
        /*0000*/ 	.word	0x00000000
	.align		4
        /*0004*/ 	.word	0xffffffff
	.align		4
        /*0008*/ 	.word	0x00000000
	.align		4
        /*000c*/ 	.word	0xfffffffe
	.align		4
        /*0010*/ 	.word	0x00000000
	.align		4
        /*0014*/ 	.word	0xfffffffd
	.align		4
        /*0018*/ 	.word	0x00000000
	.align		4
        /*001c*/ 	.word	0xfffffffc


//--------------------- .text._Z17mergeSmallBatch_kPiS_S_S_S_ii --------------------------
	.section	.text._Z17mergeSmallBatch_kPiS_S_S_S_ii,"ax",@progbits
	.align	128
        .global         _Z17mergeSmallBatch_kPiS_S_S_S_ii
        .type           _Z17mergeSmallBatch_kPiS_S_S_S_ii,@function
        .size           _Z17mergeSmallBatch_kPiS_S_S_S_ii,(.L_x_12 - _Z17mergeSmallBatch_kPiS_S_S_S_ii)
        .other          _Z17mergeSmallBatch_kPiS_S_S_S_ii,@"STO_CUDA_ENTRY STV_DEFAULT"
_Z17mergeSmallBatch_kPiS_S_S_S_ii:
.text._Z17mergeSmallBatch_kPiS_S_S_S_ii:
[----:B------:R-:W-:Y:S01]  /*0000*/  LDC R1, c[0x0][0x37c] ;  /* 0x0000df00ff017b82 */ /* 0x000fe20000000800 */
[----:B------:R-:W0:Y:S01]  /*0010*/  LDCU UR5, c[0x0][0x3a8] ;  /* 0x00007500ff0577ac */ /* 0x000e220008000800 */
[----:B------:R-:W1:Y:S06]  /*0020*/  S2R R0, SR_TID.X ;  /* 0x0000000000007919 */ /* 0x000e6c0000002100 */
[----:B------:R-:W2:Y:S01]  /*0030*/  LDC R6, c[0x0][0x360] ;  /* 0x0000d800ff067b82 */ /* 0x000ea20000000800 */
[----:B------:R-:W3:Y:S01]  /*0040*/  LDCU.64 UR10, c[0x0][0x358] ;  /* 0x00006b00ff0a77ac */ /* 0x000ee20008000a00 */
[----:B------:R-:W4:Y:S06]  /*0050*/  LDCU UR7, c[0x0][0x3ac] ;  /* 0x00007580ff0777ac */ /* 0x000f2c0008000800 */
[----:B------:R-:W3:Y:S01]  /*0060*/  S2UR UR4, SR_CTAID.X ;  /* 0x00000000000479c3 */ /* 0x000ee20000002500 */
[----:B0-----:R-:W0:Y:S07]  /*0070*/  I2F.U32.RP R4, UR5 ;  /* 0x0000000500047d06 */ /* 0x001e2e0008209000 */
[----:B------:R-:W4:Y:S08]  /*0080*/  LDC.64 R10, c[0x0][0x380] ;  /* 0x0000e000ff0a7b82 */ /* 0x000f300000000a00 */
[----:B------:R-:W4:Y:S01]  /*0090*/  LDC.64 R12, c[0x0][0x390] ;  /* 0x0000e400ff0c7b82 */ /* 0x000f220000000a00 */
[----:B0-----:R-:W0:Y:S02]  /*00a0*/  MUFU.RCP R4, R4 ;  /* 0x0000000400047308 */ /* 0x001e240000001000 */
[----:B0-----:R-:W-:-:S06]  /*00b0*/  VIADD R2, R4, 0xffffffe ;  /* 0x0ffffffe04027836 */ /* 0x001fcc0000000000 */
[----:B------:R0:W1:Y:S02]  /*00c0*/  F2I.FTZ.U32.TRUNC.NTZ R3, R2 ;  /* 0x0000000200037305 */ /* 0x000064000021f000 */
[----:B0-----:R-:W-:Y:S02]  /*00d0*/  IMAD.MOV.U32 R2, RZ, RZ, RZ ;  /* 0x000000ffff027224 */ /* 0x001fe400078e00ff */
[----:B-1----:R-:W-:-:S04]  /*00e0*/  IMAD.MOV R5, RZ, RZ, -R3 ;  /* 0x000000ffff057224 */ /* 0x002fc800078e0a03 */
[----:B------:R-:W-:-:S04]  /*00f0*/  IMAD R5, R5, UR5, RZ ;  /* 0x0000000505057c24 */ /* 0x000fc8000f8e02ff */
[----:B------:R-:W-:-:S06]  /*0100*/  IMAD.HI.U32 R3, R3, R5, R2 ;  /* 0x0000000503037227 */ /* 0x000fcc00078e0002 */
[----:B------:R-:W-:-:S04]  /*0110*/  IMAD.HI.U32 R5, R3, R0, RZ ;  /* 0x0000000003057227 */ /* 0x000fc800078e00ff */
[----:B--2---:R-:W-:-:S04]  /*0120*/  IMAD.HI.U32 R7, R3, R6, RZ ;  /* 0x0000000603077227 */ /* 0x004fc800078e00ff */
[----:B------:R-:W-:Y:S01]  /*0130*/  IMAD.MOV R3, RZ, RZ, -R5 ;  /* 0x000000ffff037224 */ /* 0x000fe200078e0a05 */
[----:B------:R-:W-:-:S03]  /*0140*/  IADD3 R9, PT, PT, -R7, RZ, RZ ;  /* 0x000000ff07097210 */ /* 0x000fc60007ffe1ff */
[----:B------:R-:W-:Y:S02]  /*0150*/  IMAD R2, R3, UR5, R0 ;  /* 0x0000000503027c24 */ /* 0x000fe4000f8e0200 */
[----:B------:R-:W-:Y:S01]  /*0160*/  IMAD R3, R9, UR5, R6 ;  /* 0x0000000509037c24 */ /* 0x000fe2000f8e0206 */
[----:B------:R-:W0:Y:S02]  /*0170*/  S2UR UR6, SR_CgaCtaId ;  /* 0x00000000000679c3 */ /* 0x000e240000008800 */
[----:B------:R-:W-:Y:S02]  /*0180*/  ISETP.GE.U32.AND P2, PT, R2, UR5, PT ;  /* 0x0000000502007c0c */ /* 0x000fe4000bf46070 */
[----:B------:R-:W-:-:S04]  /*0190*/  ISETP.GE.U32.AND P3, PT, R3, UR5, PT ;  /* 0x0000000503007c0c */ /* 0x000fc8000bf66070 */
[----:B------:R-:W1:Y:S07]  /*01a0*/  LDC.64 R8, c[0x0][0x398] ;  /* 0x0000e600ff087b82 */ /* 0x000e6e0000000a00 */
[----:B------:R-:W-:Y:S02]  /*01b0*/  @P2 VIADD R2, R2, -UR5 ;  /* 0x8000000502022c36 */ /* 0x000fe40008000000 */
[----:B------:R-:W-:Y:S01]  /*01c0*/  @P3 VIADD R3, R3, -UR5 ;  /* 0x8000000503033c36 */ /* 0x000fe20008000000 */
[----:B------:R-:W-:Y:S01]  /*01d0*/  @P3 IADD3 R7, PT, PT, R7, 0x1, RZ ;  /* 0x0000000107073810 */ /* 0x000fe20007ffe0ff */
[----:B------:R-:W-:Y:S01]  /*01e0*/  @P2 VIADD R5, R5, 0x1 ;  /* 0x0000000105052836 */ /* 0x000fe20000000000 */
[----:B------:R-:W-:-:S02]  /*01f0*/  ISETP.GE.U32.AND P0, PT, R2, UR5, PT ;  /* 0x0000000502007c0c */ /* 0x000fc4000bf06070 */
[----:B------:R-:W-:Y:S02]  /*0200*/  ISETP.GE.U32.AND P1, PT, R3, UR5, PT ;  /* 0x0000000503007c0c */ /* 0x000fe4000bf26070 */
[----:B------:R-:W-:Y:S02]  /*0210*/  ISETP.NE.U32.AND P2, PT, RZ, UR5, PT ;  /* 0x00000005ff007c0c */ /* 0x000fe4000bf45070 */
[----:B------:R-:W-:-:S07]  /*0220*/  LOP3.LUT R2, RZ, UR5, RZ, 0x33, !PT ;  /* 0x00000005ff027c12 */ /* 0x000fce000f8e33ff */
[----:B------:R-:W-:Y:S02]  /*0230*/  @P0 VIADD R5, R5, 0x1 ;  /* 0x0000000105050836 */ /* 0x000fe40000000000 */
[----:B------:R-:W-:-:S03]  /*0240*/  @P1 VIADD R7, R7, 0x1 ;  /* 0x0000000107071836 */ /* 0x000fc60000000000 */
[C---:B------:R-:W-:Y:S02]  /*0250*/  SEL R3, R2.reuse, R5, !P2 ;  /* 0x0000000502037207 */ /* 0x040fe40005000000 */
[----:B------:R-:W-:Y:S01]  /*0260*/  SEL R2, R2, R7, !P2 ;  /* 0x0000000702027207 */ /* 0x000fe20005000000 */
[----:B------:R-:W2:Y:S02]  /*0270*/  LDC.64 R4, c[0x0][0x388] ;  /* 0x0000e200ff047b82 */ /* 0x000ea40000000a00 */
[--C-:B------:R-:W-:Y:S02]  /*0280*/  IMAD.MOV R15, RZ, RZ, -R3.reuse ;  /* 0x000000ffff0f7224 */ /* 0x100fe400078e0a03 */
[----:B---3--:R-:W-:Y:S02]  /*0290*/  IMAD R17, R2, UR4, R3 ;  /* 0x0000000402117c24 */ /* 0x008fe4000f8e0203 */
[----:B------:R-:W-:-:S04]  /*02a0*/  IMAD R15, R15, UR5, R0 ;  /* 0x000000050f0f7c24 */ /* 0x000fc8000f8e0200 */
[----:B------:R-:W-:-:S04]  /*02b0*/  IMAD R2, R17, UR5, R15 ;  /* 0x0000000511027c24 */ /* 0x000fc8000f8e020f */
[----:B----4-:R-:W-:-:S04]  /*02c0*/  IMAD.WIDE R10, R2, 0x4, R10 ;  /* 0x00000004020a7825 */ /* 0x010fc800078e020a */
[----:B------:R-:W-:Y:S02]  /*02d0*/  IMAD.WIDE R12, R2, 0x4, R12 ;  /* 0x00000004020c7825 */ /* 0x000fe400078e020c */
[----:B------:R3:W4:Y:S04]  /*02e0*/  LDG.E R10, desc[UR10][R10.64] ;  /* 0x0000000a0a0a7981 */ /* 0x000728000c1e1900 */
[----:B------:R-:W4:Y:S01]  /*02f0*/  LDG.E R12, desc[UR10][R12.64] ;  /* 0x0000000a0c0c7981 */ /* 0x000f22000c1e1900 */
[----:B------:R-:W-:Y:S01]  /*0300*/  UMOV UR4, 0x400 ;  /* 0x0000040000047882 */ /* 0x000fe20000000000 */
[----:B--2---:R-:W-:Y:S01]  /*0310*/  IMAD.WIDE R6, R17, 0x4, R4 ;  /* 0x0000000411067825 */ /* 0x004fe200078e0204 */
[----:B0-----:R-:W-:Y:S02]  /*0320*/  ULEA UR8, UR6, UR4, 0x18 ;  /* 0x0000000406087291 */ /* 0x001fe4000f8ec0ff */
[----:B------:R-:W-:-:S02]  /*0330*/  UIADD3 UR4, UPT, UPT, UR4, 0x1000, URZ ;  /* 0x0000100004047890 */ /* 0x000fc4000fffe0ff */
[----:B------:R0:W5:Y:S01]  /*0340*/  LDG.E R4, desc[UR10][R6.64] ;  /* 0x0000000a06047981 */ /* 0x000162000c1e1900 */
[----:B-1----:R-:W-:Y:S01]  /*0350*/  IMAD.WIDE R8, R17, 0x4, R8 ;  /* 0x0000000411087825 */ /* 0x002fe200078e0208 */
[----:B------:R-:W-:-:S04]  /*0360*/  ULEA UR4, UR6, UR4, 0x18 ;  /* 0x0000000406047291 */ /* 0x000fc8000f8ec0ff */
[----:B------:R1:W5:Y:S01]  /*0370*/  LDG.E R5, desc[UR10][R8.64] ;  /* 0x0000000a08057981 */ /* 0x000362000c1e1900 */
[----:B------:R-:W-:Y:S01]  /*0380*/  UIMAD UR5, UR5, UR7, URZ ;  /* 0x00000007050572a4 */ /* 0x000fe2000f8e02ff */
[C---:B---3--:R-:W-:Y:S02]  /*0390*/  LEA R11, R0.reuse, UR4, 0x2 ;  /* 0x00000004000b7c11 */ /* 0x048fe4000f8e10ff */
[----:B0-----:R-:W-:-:S03]  /*03a0*/  LEA R7, R0, UR8, 0x2 ;  /* 0x0000000800077c11 */ /* 0x001fc6000f8e10ff */
[----:B------:R-:W-:Y:S02]  /*03b0*/  ISETP.GE.AND P0, PT, R2, UR5, PT ;  /* 0x0000000502007c0c */ /* 0x000fe4000bf06270 */
[----:B----4-:R1:W-:Y:S04]  /*03c0*/  STS [R7], R10 ;  /* 0x0000000a07007388 */ /* 0x0103e80000000800 */
[----:B------:R1:W-:Y:S01]  /*03d0*/  STS [R11], R12 ;  /* 0x0000000c0b007388 */ /* 0x0003e20000000800 */
[----:B------:R-:W-:Y:S06]  /*03e0*/  BAR.SYNC.DEFER_BLOCKING 0x0 ;  /* 0x0000000000007b1d */ /* 0x000fec0000010000 */
[----:B------:R-:W-:Y:S05]  /*03f0*/  @P0 EXIT ;  /* 0x000000000000094d */ /* 0x000fea0003800000 */
[CC--:B-----5:R-:W-:Y:S01]  /*0400*/  ISETP.GT.AND P0, PT, R15.reuse, R4.reuse, PT ;  /* 0x000000040f00720c */ /* 0x0e0fe20003f04270 */
[----:B------:R-:W-:Y:S01]  /*0410*/  BSSY.RECONVERGENT B1, `(.L_x_0) ;  /* 0x000002b000017945 */ /* 0x000fe20003800200 */
[CC--:B------:R-:W-:Y:S01]  /*0420*/  IADD3 R0, PT, PT, R15.reuse, -R4.reuse, RZ ;  /* 0x800000040f007210 */ /* 0x0c0fe20007ffe0ff */
[----:B------:R-:W0:Y:S01]  /*0430*/  LDCU UR5, c[0x0][0x3a8] ;  /* 0x00007500ff0577ac */ /* 0x000e220008000800 */
[----:B------:R-:W-:Y:S02]  /*0440*/  VIMNMX R15, PT, PT, R15, R4, PT ;  /* 0x000000040f0f7248 */ /* 0x000fe40003fe0100 */
[----:B------:R-:W-:-:S05]  /*0450*/  SEL R0, R0, RZ, P0 ;  /* 0x000000ff00007207 */ /* 0x000fca0000000000 */
[----:B------:R-:W-:-:S07]  /*0460*/  IMAD.MOV.U32 R6, RZ, RZ, R0 ;  /* 0x000000ffff067224 */ /* 0x000fce00078e0000 */
.L_x_7:
[----:B------:R-:W-:Y:S01]  /*0470*/  BSSY.RECONVERGENT B2, `(.L_x_1) ;  /* 0x000001b000027945 */ /* 0x000fe20003800200 */
.L_x_5:
[----:B-1----:R-:W-:Y:S01]  /*0480*/  IMAD.IADD R7, R15, 0x1, -R0 ;  /* 0x000000010f077824 */ /* 0x002fe200078e0a00 */
[----:B------:R-:W-:Y:S04]  /*0490*/  BSSY.RELIABLE B0, `(.L_x_2) ;  /* 0x0000016000007945 */ /* 0x000fe80003800100 */
[----:B------:R-:W-:-:S04]  /*04a0*/  IABS R7, R7 ;  /* 0x0000000700077213 */ /* 0x000fc80000000000 */
[----:B------:R-:W-:-:S04]  /*04b0*/  LEA.HI R7, R7, R7, RZ, 0x1 ;  /* 0x0000000707077211 */ /* 0x000fc800078f08ff */
[----:B------:R-:W-:-:S04]  /*04c0*/  SHF.R.S32.HI R7, RZ, 0x1, R7 ;  /* 0x00000001ff077819 */ /* 0x000fc80000011407 */
[----:B------:R-:W-:Y:S01]  /*04d0*/  IADD3 R10, PT, PT, R6, R7, RZ ;  /* 0x00000007060a7210 */ /* 0x000fe20007ffe0ff */
[----:B------:R-:W-:-:S03]  /*04e0*/  IMAD.IADD R9, R15, 0x1, -R7 ;  /* 0x000000010f097824 */ /* 0x000fc600078e0a07 */
[----:B------:R-:W-:-:S04]  /*04f0*/  ISETP.GT.AND P0, PT, R10, R5, PT ;  /* 0x000000050a00720c */ /* 0x000fc80003f04270 */
[----:B------:R-:W-:-:S13]  /*0500*/  ISETP.LT.OR P0, PT, R9, RZ, P0 ;  /* 0x000000ff0900720c */ /* 0x000fda0000701670 */
[----:B------:R-:W-:Y:S05]  /*0510*/  @P0 BRA `(.L_x_3) ;  /* 0x0000000000340947 */ /* 0x000fea0003800000 */
[----:B------:R-:W-:Y:S01]  /*0520*/  ISETP.NE.AND P0, PT, R10, RZ, PT ;  /* 0x000000ff0a00720c */ /* 0x000fe20003f05270 */
[C---:B0-----:R-:W-:Y:S02]  /*0530*/  IMAD R7, R3.reuse, UR5, R9 ;  /* 0x0000000503077c24 */ /* 0x041fe4000f8e0209 */
[----:B------:R-:W-:Y:S01]  /*0540*/  IMAD R8, R3, UR5, R10 ;  /* 0x0000000503087c24 */ /* 0x000fe2000f8e020a */
[----:B------:R-:W-:Y:S02]  /*0550*/  ISETP.EQ.OR P0, PT, R9, R4, !P0 ;  /* 0x000000040900720c */ /* 0x000fe40004702670 */
[----:B------:R-:W-:Y:S02]  /*0560*/  LEA R11, R7, UR8, 0x2 ;  /* 0x00000008070b7c11 */ /* 0x000fe4000f8e10ff */
[----:B------:R-:W-:-:S09]  /*0570*/  LEA R12, R8, UR4, 0x2 ;  /* 0x00000004080c7c11 */ /* 0x000fd2000f8e10ff */
[----:B------:R-:W-:Y:S05]  /*0580*/  @P0 BREAK.RELIABLE B0 ;  /* 0x0000000000000942 */ /* 0x000fea0003800100 */
[----:B------:R-:W-:Y:S05]  /*0590*/  @P0 BRA `(.L_x_4) ;  /* 0x0000000000200947 */ /* 0x000fea0003800000 */
[----:B------:R-:W-:Y:S04]  /*05a0*/  LDS R7, [R11] ;  /* 0x000000000b077984 */ /* 0x000fe80000000800 */
[----:B------:R-:W0:Y:S02]  /*05b0*/  LDS R8, [R12+-0x4] ;  /* 0xfffffc000c087984 */ /* 0x000e240000000800 */
[----:B0-----:R-:W-:-:S13]  /*05c0*/  ISETP.GT.AND P0, PT, R7, R8, PT ;  /* 0x000000080700720c */ /* 0x001fda0003f04270 */
[----:B------:R-:W-:Y:S05]  /*05d0*/  @P0 BREAK.RELIABLE B0 ;  /* 0x0000000000000942 */ /* 0x000fea0003800100 */
[----:B------:R-:W-:Y:S05]  /*05e0*/  @P0 BRA `(.L_x_4) ;  /* 0x00000000000c0947 */ /* 0x000fea0003800000 */
.L_x_3:
[----:B0-----:R-:W-:Y:S05]  /*05f0*/  BSYNC.RELIABLE B0 ;  /* 0x0000000000007941 */ /* 0x001fea0003800100 */
.L_x_2:
[----:B------:R-:W-:Y:S01]  /*0600*/  VIADD R0, R9, 0x1 ;  /* 0x0000000109007836 */ /* 0x000fe20000000000 */
[----:B------:R-:W-:Y:S06]  /*0610*/  BRA `(.L_x_5) ;  /* 0xfffffffc00987947 */ /* 0x000fec000383ffff */
.L_x_4:
[----:B------:R-:W-:Y:S05]  /*0620*/  BSYNC.RECONVERGENT B2 ;  /* 0x0000000000027941 */ /* 0x000fea0003800200 */
.L_x_1:
[----:B------:R-:W-:-:S04]  /*0630*/  ISETP.NE.AND P0, PT, R9, RZ, PT ;  /* 0x000000ff0900720c */ /* 0x000fc80003f05270 */
[----:B------:R-:W-:-:S13]  /*0640*/  ISETP.EQ.OR P0, PT, R10, R5, !P0 ;  /* 0x000000050a00720c */ /* 0x000fda0004702670 */
[----:B------:R-:W-:Y:S05]  /*0650*/  @P0 BRA `(.L_x_6) ;  /* 0x0000000000180947 */ /* 0x000fea0003800000 */
[----:B------:R-:W-:Y:S04]  /*0660*/  LDS R6, [R11+-0x4] ;  /* 0xfffffc000b067984 */ /* 0x000fe80000000800 */
[----:B------:R-:W0:Y:S02]  /*0670*/  LDS R7, [R12] ;  /* 0x000000000c077984 */ /* 0x000e240000000800 */
[----:B0-----:R-:W-:-:S13]  /*0680*/  ISETP.GT.AND P0, PT, R6, R7, PT ;  /* 0x000000070600720c */ /* 0x001fda0003f04270 */
[----:B------:R-:W-:Y:S01]  /*0690*/  @P0 IADD3 R6, PT, PT, R10, 0x1, RZ ;  /* 0x000000010a060810 */ /* 0x000fe20007ffe0ff */
[----:B------:R-:W-:Y:S01]  /*06a0*/  @P0 VIADD R15, R9, 0xffffffff ;  /* 0xffffffff090f0836 */ /* 0x000fe20000000000 */
[----:B------:R-:W-:Y:S06]  /*06b0*/  @P0 BRA `(.L_x_7) ;  /* 0xfffffffc006c0947 */ /* 0x000fec000383ffff */
.L_x_6:
[----:B------:R-:W-:Y:S05]  /*06c0*/  BSYNC.RECONVERGENT B1 ;  /* 0x0000000000017941 */ /* 0x000fea0003800200 */
.L_x_0:
[----:B------:R-:W-:Y:S05]  /*06d0*/  WARPSYNC.ALL ;  /* 0x0000000000007948 */ /* 0x000fea0003800000 */
[----:B------:R-:W-:Y:S01]  /*06e0*/  ISETP.GE.AND P0, PT, R9, R4, PT ;  /* 0x000000040900720c */ /* 0x000fe20003f06270 */
[----:B------:R-:W-:-:S12]  /*06f0*/  BSSY.RECONVERGENT B1, `(.L_x_8) ;  /* 0x000000d000017945 */ /* 0x000fd80003800200 */
[----:B------:R0:W1:Y:S01]  /*0700*/  @P0 LDS R3, [R12] ;  /* 0x000000000c030984 */ /* 0x0000620000000800 */
[----:B------:R-:W-:Y:S05]  /*0710*/  @P0 BRA `(.L_x_9) ;  /* 0x0000000000280947 */ /* 0x000fea0003800000 */
[----:B------:R-:W2:Y:S01]  /*0720*/  LDS R11, [R11] ;  /* 0x000000000b0b7984 */ /* 0x000ea20000000800 */
[----:B------:R-:W-:-:S13]  /*0730*/  ISETP.NE.AND P0, PT, R10, R5, PT ;  /* 0x000000050a00720c */ /* 0x000fda0003f05270 */
[----:B------:R-:W-:Y:S05]  /*0740*/  @!P0 BRA `(.L_x_10) ;  /* 0x00000000000c8947 */ /* 0x000fea0003800000 */
[----:B-1----:R-:W2:Y:S02]  /*0750*/  LDS R3, [R12] ;  /* 0x000000000c037984 */ /* 0x002ea40000000800 */
[----:B--2---:R-:W-:-:S13]  /*0760*/  ISETP.GT.AND P0, PT, R11, R3, PT ;  /* 0x000000030b00720c */ /* 0x004fda0003f04270 */
[----:B------:R-:W-:Y:S05]  /*0770*/  @P0 BRA `(.L_x_9) ;  /* 0x0000000000100947 */ /* 0x000fea0003800000 */
.L_x_10:
[----:B------:R-:W1:Y:S02]  /*0780*/  LDC.64 R4, c[0x0][0x3a0] ;  /* 0x0000e800ff047b82 */ /* 0x000e640000000a00 */
[----:B-1----:R-:W-:-:S05]  /*0790*/  IMAD.WIDE R2, R2, 0x4, R4 ;  /* 0x0000000402027825 */ /* 0x002fca00078e0204 */
[----:B--2---:R-:W-:Y:S01]  /*07a0*/  STG.E desc[UR10][R2.64], R11 ;  /* 0x0000000b02007986 */ /* 0x004fe2000c10190a */
[----:B------:R-:W-:Y:S05]  /*07b0*/  EXIT ;  /* 0x000000000000794d */ /* 0x000fea0003800000 */
.L_x_9:
[----:B------:R-:W-:Y:S05]  /*07c0*/  BSYNC.RECONVERGENT B1 ;  /* 0x0000000000017941 */ /* 0x000fea0003800200 */
.L_x_8:
[----:B------:R-:W2:Y:S02]  /*07d0*/  LDC.64 R4, c[0x0][0x3a0] ;  /* 0x0000e800ff047b82 */ /* 0x000ea40000000a00 */
[----:B--2---:R-:W-:-:S05]  /*07e0*/  IMAD.WIDE R4, R2, 0x4, R4 ;  /* 0x0000000402047825 */ /* 0x004fca00078e0204 */
[----:B-1----:R-:W-:Y:S01]  /*07f0*/  STG.E desc[UR10][R4.64], R3 ;  /* 0x0000000304007986 */ /* 0x002fe2000c10190a */
[----:B------:R-:W-:Y:S05]  /*0800*/  EXIT ;  /* 0x000000000000794d */ /* 0x000fea0003800000 */
.L_x_11:
[----:B------:R-:W-:-:S00]  /*0810*/  BRA `(.L_x_11) ;  /* 0xfffffffc00fc7947 */ /* 0x000fc0000383ffff */
[----:B------:R-:W-:-:S00]  /*0820*/  NOP ;  /* 0x0000000000007918 */ /* 0x000fc00000000000 */
        /* <DEDUP_REMOVED lines=13> */
.L_x_12:


//--------------------- .nv.shared._Z17mergeSmallBatch_kPiS_S_S_S_ii --------------------------
	.section	.nv.shared._Z17mergeSmallBatch_kPiS_S_S_S_ii,"aw",@nobits
	.sectionflags	@""
	.align	4
.nv.shared._Z17mergeSmallBatch_kPiS_S_S_S_ii:
	.zero		9216


//--------------------- .nv.shared.reserved.0     --------------------------
	.section	.nv.shared.reserved.0,"aw",@nobits
	.weak		__nv_reservedSMEM_offset_0_alias
	.size		__nv_reservedSMEM_offset_0_alias, 0, 64
	.other		__nv_reservedSMEM_offset_0_alias,@"STO_CUDA_RESERVED_SHARED STV_DEFAULT"
__nv_reservedSMEM_offset_0_alias:
	.zero		0
	.zero		64


//--------------------- .nv.constant0._Z17mergeSmallBatch_kPiS_S_S_S_ii --------------------------
	.section	.nv.constant0._Z17mergeSmallBatch_kPiS_S_S_S_ii,"a",@progbits
	.sectionflags	@""
	.align	4
.nv.constant0._Z17mergeSmallBatch_kPiS_S_S_S_ii:
	.zero		944


//--------------------- SYMBOLS --------------------------

	.type		.nv.reservedSmem.offset0,@object
	.size		.nv.reservedSmem.offset0,0x4
	.type		.nv.reservedSmem.cap,@object
	.size		.nv.reservedSmem.cap,0x4
